//
// Generated by NVIDIA NVVM Compiler
//
// Compiler Build ID: CL-36424714
// Cuda compilation tools, release 13.0, V13.0.88
// Based on NVVM 20.0.0
//

.version 9.0
.target sm_100
.address_size 64

	// .globl	_Z3addPiS_i

.visible .entry _Z3addPiS_i(
	.param .u64 .ptr .align 1 _Z3addPiS_i_param_0,
	.param .u64 .ptr .align 1 _Z3addPiS_i_param_1,
	.param .u32 _Z3addPiS_i_param_2
)
{
	.reg .pred 	%p<4>;
	.reg .b32 	%r<11>;
	.reg .b64 	%rd<12>;

	ld.param.u64 	%rd2, [_Z3addPiS_i_param_0];
	ld.param.u64 	%rd3, [_Z3addPiS_i_param_1];
	ld.param.u32 	%r2, [_Z3addPiS_i_param_2];
	cvta.to.global.u64 	%rd1, %rd3;
	mov.u32 	%r4, %ctaid.x;
	setp.ne.s32 	%p1, %r4, 0;
	add.s32 	%r5, %r2, -1;
	setp.ne.s32 	%p2, %r4, %r5;
	and.pred  	%p3, %p1, %p2;
	@%p3 bra 	$L__BB0_2;
	mul.wide.u32 	%rd10, %r4, 4;
	add.s64 	%rd11, %rd1, %rd10;
	mov.b32 	%r10, 1;
	st.global.u32 	[%rd11], %r10;
	bra.uni 	$L__BB0_3;
$L__BB0_2:
	cvta.to.global.u64 	%rd4, %rd2;
	add.s32 	%r6, %r4, -1;
	mul.wide.u32 	%rd5, %r6, 4;
	add.s64 	%rd6, %rd4, %rd5;
	ld.global.u32 	%r7, [%rd6];
	mul.wide.u32 	%rd7, %r4, 4;
	add.s64 	%rd8, %rd4, %rd7;
	ld.global.u32 	%r8, [%rd8];
	add.s32 	%r9, %r8, %r7;
	add.s64 	%rd9, %rd1, %rd7;
	st.global.u32 	[%rd9], %r9;
$L__BB0_3:
	ret;

}


// ===== COMPILED SASS (sm_100) =====

	.target	sm_100

	.elftype	@"ET_EXEC"


//--------------------- .note.nv.tkinfo           --------------------------
	.section	.note.nv.tkinfo,"",@"SHT_NOTE"
	.sectionflags	@"SHF_NOTE_NV_TKINFO"
	.tkinfo
        /*0018*/ 	.word	0x00000002
        /*0030*/ 	.string	""
        /*0030*/ 	.string	"ptxas"
        /*0030*/ 	.string	"Cuda compilation tools, release 13.0, V13.0.88"
        /*0030*/ 	.string	"Build cuda_13.0.r13.0/compiler.36424714_0"
        /*0030*/ 	.string	"-arch sm_100 -m 64 "



//--------------------- .note.nv.cuinfo           --------------------------
	.section	.note.nv.cuinfo,"",@"SHT_NOTE"
	.sectionflags	@"SHF_NOTE_NV_CUINFO"
        /*0018*/ 	.short	0x0002
        /*001a*/ 	.short	0x0064
        /*001c*/ 	.short	0x0082
	.zero		2


//--------------------- .nv.info                  --------------------------
	.section	.nv.info,"",@"SHT_CUDA_INFO"
	.align	4


	//----- nvinfo : EIATTR_REGCOUNT
	.align		4
        /*0000*/ 	.byte	0x04, 0x2f
        /*0002*/ 	.short	(.L_1 - .L_0)
	.align		4
.L_0:
        /*0004*/ 	.word	index@(_Z3addPiS_i)
        /*0008*/ 	.word	0x0000000c


	//----- nvinfo : EIATTR_FRAME_SIZE
	.align		4
.L_1:
        /*000c*/ 	.byte	0x04, 0x11
        /*000e*/ 	.short	(.L_3 - .L_2)
	.align		4
.L_2:
        /*0010*/ 	.word	index@(_Z3addPiS_i)
        /*0014*/ 	.word	0x00000000


	//----- nvinfo : EIATTR_MIN_STACK_SIZE
	.align		4
.L_3:
        /*0018*/ 	.byte	0x04, 0x12
        /*001a*/ 	.short	(.L_5 - .L_4)
	.align		4
.L_4:
        /*001c*/ 	.word	index@(_Z3addPiS_i)
        /*0020*/ 	.word	0x00000000
.L_5:


//--------------------- .nv.compat                --------------------------
	.section	.nv.compat,"",@"SHT_CUDA_COMPAT_INFO"
	.align	4
        /*0000*/ 	.byte	0x02, 0x09, 0x00, 0x00, 0x02, 0x02, 0x01, 0x00, 0x02, 0x05, 0x05, 0x00, 0x03, 0x07, 0x01, 0x01
        /*0010*/ 	.byte	0x02, 0x03, 0x00, 0x00, 0x02, 0x06, 0x01, 0x00, 0x04, 0x0b, 0x08, 0x00, 0x09, 0x00, 0x00, 0x00
        /*0020*/ 	.byte	0x00, 0x00, 0x00, 0x00


//--------------------- .nv.info._Z3addPiS_i      --------------------------
	.section	.nv.info._Z3addPiS_i,"",@"SHT_CUDA_INFO"
	.sectionflags	@""
	.align	4


	//----- nvinfo : EIATTR_CUDA_API_VERSION
	.align		4
        /*0000*/ 	.byte	0x04, 0x37
        /*0002*/ 	.short	(.L_7 - .L_6)
.L_6:
        /*0004*/ 	.word	0x00000082


	//----- nvinfo : EIATTR_KPARAM_INFO
	.align		4
.L_7:
        /*0008*/ 	.byte	0x04, 0x17
        /*000a*/ 	.short	(.L_9 - .L_8)
.L_8:
        /*000c*/ 	.word	0x00000000
        /*0010*/ 	.short	0x0002
        /*0012*/ 	.short	0x0010
        /*0014*/ 	.byte	0x00, 0xf0, 0x11, 0x00


	//----- nvinfo : EIATTR_KPARAM_INFO
	.align		4
.L_9:
        /*0018*/ 	.byte	0x04, 0x17
        /*001a*/ 	.short	(.L_11 - .L_10)
.L_10:
        /*001c*/ 	.word	0x00000000
        /*0020*/ 	.short	0x0001
        /*0022*/ 	.short	0x0008
        /*0024*/ 	.byte	0x00, 0xf5, 0x21, 0x00


	//----- nvinfo : EIATTR_KPARAM_INFO
	.align		4
.L_11:
        /*0028*/ 	.byte	0x04, 0x17
        /*002a*/ 	.short	(.L_13 - .L_12)
.L_12:
        /*002c*/ 	.word	0x00000000
        /*0030*/ 	.short	0x0000
        /*0032*/ 	.short	0x0000
        /*0034*/ 	.byte	0x00, 0xf5, 0x21, 0x00


	//----- nvinfo : EIATTR_SPARSE_MMA_MASK
	.align		4
.L_13:
        /*0038*/ 	.byte	0x03, 0x50
        /*003a*/ 	.short	0x0000


	//----- nvinfo : EIATTR_MAXREG_COUNT
	.align		4
        /*003c*/ 	.byte	0x03, 0x1b
        /*003e*/ 	.short	0x00ff


	//----- nvinfo : EIATTR_MERCURY_ISA_VERSION
	.align		4
        /*0040*/ 	.byte	0x03, 0x5f
        /*0042*/ 	.short	0x0101


	//----- nvinfo : EIATTR_VRC_CTA_INIT_COUNT
	.align		4
        /*0044*/ 	.byte	0x02, 0x4a
	.zero		1
	.zero		1


	//----- nvinfo : EIATTR_EXIT_INSTR_OFFSETS
	.align		4
        /*0048*/ 	.byte	0x04, 0x1c
        /*004a*/ 	.short	(.L_15 - .L_14)


	//   ....[0]....
.L_14:
        /*004c*/ 	.word	0x000000b0


	//   ....[1]....
        /*0050*/ 	.word	0x00000160


	//----- nvinfo : EIATTR_CBANK_PARAM_SIZE
	.align		4
.L_15:
        /*0054*/ 	.byte	0x03, 0x19
        /*0056*/ 	.short	0x0014


	//----- nvinfo : EIATTR_PARAM_CBANK
	.align		4
        /*0058*/ 	.byte	0x04, 0x0a
        /*005a*/ 	.short	(.L_17 - .L_16)
	.align		4
.L_16:
        /*005c*/ 	.word	index@(.nv.constant0._Z3addPiS_i)
        /*0060*/ 	.short	0x0380
        /*0062*/ 	.short	0x0014


	//----- nvinfo : EIATTR_SW_WAR
	.align		4
.L_17:
        /*0064*/ 	.byte	0x04, 0x36
        /*0066*/ 	.short	(.L_19 - .L_18)
.L_18:
        /*0068*/ 	.word	0x00000008
.L_19:


//--------------------- .nv.callgraph             --------------------------
	.section	.nv.callgraph,"",@"SHT_CUDA_CALLGRAPH"
	.align	4
	.sectionentsize	8
	.align		4
        /*0000*/ 	.word	0x00000000
	.align		4
        /*0004*/ 	.word	0xffffffff
	.align		4
        /*0008*/ 	.word	0x00000000
	.align		4
        /*000c*/ 	.word	0xfffffffe
	.align		4
        /*0010*/ 	.word	0x00000000
	.align		4
        /*0014*/ 	.word	0xfffffffd
	.align		4
        /*0018*/ 	.word	0x00000000
	.align		4
        /*001c*/ 	.word	0xfffffffc


//--------------------- .text._Z3addPiS_i         --------------------------
	.section	.text._Z3addPiS_i,"ax",@progbits
	.align	128
        .global         _Z3addPiS_i
        .type           _Z3addPiS_i,@function
        .size           _Z3addPiS_i,(.L_x_1 - _Z3addPiS_i)
        .other          _Z3addPiS_i,@"STO_CUDA_ENTRY STV_DEFAULT"
_Z3addPiS_i:
.text._Z3addPiS_i:
[----:B------:R-:W-:Y:S01]  /*0000*/  LDC R1, c[0x0][0x37c] ;  /* 0x0000df00ff017b82 */ /* 0x000fe20000000800 */
[----:B------:R-:W0:Y:S07]  /*0010*/  S2R R9, SR_CTAID.X ;  /* 0x0000000000097919 */ /* 0x000e2e0000002500 */
[----:B------:R-:W1:Y:S01]  /*0020*/  LDC R0, c[0x0][0x390] ;  /* 0x0000e400ff007b82 */ /* 0x000e620000000800 */
[----:B------:R-:W2:Y:S01]  /*0030*/  LDCU.64 UR4, c[0x0][0x358] ;  /* 0x00006b00ff0477ac */ /* 0x000ea20008000a00 */
[----:B-1----:R-:W-:-:S04]  /*0040*/  IADD3 R0, PT, PT, R0, -0x1, RZ ;  /* 0xffffffff00007810 */ /* 0x002fc80007ffe0ff */
[----:B0-----:R-:W-:-:S04]  /*0050*/  ISETP.NE.AND P0, PT, R9, R0, PT ;  /* 0x000000000900720c */ /* 0x001fc80003f05270 */
[----:B------:R-:W-:-:S13]  /*0060*/  ISETP.NE.AND P0, PT, R9, RZ, P0 ;  /* 0x000000ff0900720c */ /* 0x000fda0000705270 */
[----:B------:R-:W0:Y:S01]  /*0070*/  @!P0 LDC.64 R2, c[0x0][0x388] ;  /* 0x0000e200ff028b82 */ /* 0x000e220000000a00 */
[----:B------:R-:W-:Y:S01]  /*0080*/  @!P0 MOV R5, 0x1 ;  /* 0x0000000100058802 */ /* 0x000fe20000000f00 */
[----:B0-----:R-:W-:-:S05]  /*0090*/  @!P0 IMAD.WIDE.U32 R2, R9, 0x4, R2 ;  /* 0x0000000409028825 */ /* 0x001fca00078e0002 */
[----:B--2---:R0:W-:Y:S01]  /*00a0*/  @!P0 STG.E desc[UR4][R2.64], R5 ;  /* 0x0000000502008986 */ /* 0x0041e2000c101904 */
[----:B------:R-:W-:Y:S05]  /*00b0*/  @!P0 EXIT ;  /* 0x000000000000894d */ /* 0x000fea0003800000 */
[----:B0-----:R-:W0:Y:S01]  /*00c0*/  LDC.64 R4, c[0x0][0x380] ;  /* 0x0000e000ff047b82 */ /* 0x001e220000000a00 */
[----:B------:R-:W-:-:S07]  /*00d0*/  IADD3 R3, PT, PT, R9, -0x1, RZ ;  /* 0xffffffff09037810 */ /* 0x000fce0007ffe0ff */
[----:B------:R-:W1:Y:S01]  /*00e0*/  LDC.64 R6, c[0x0][0x388] ;  /* 0x0000e200ff067b82 */ /* 0x000e620000000a00 */
[----:B0-----:R-:W-:-:S04]  /*00f0*/  IMAD.WIDE.U32 R2, R3, 0x4, R4 ;  /* 0x0000000403027825 */ /* 0x001fc800078e0004 */
[C---:B------:R-:W-:Y:S02]  /*0100*/  IMAD.WIDE.U32 R4, R9.reuse, 0x4, R4 ;  /* 0x0000000409047825 */ /* 0x040fe400078e0004 */
[----:B------:R-:W2:Y:S04]  /*0110*/  LDG.E R2, desc[UR4][R2.64] ;  /* 0x0000000402027981 */ /* 0x000ea8000c1e1900 */
[----:B------:R-:W2:Y:S01]  /*0120*/  LDG.E R5, desc[UR4][R4.64] ;  /* 0x0000000404057981 */ /* 0x000ea2000c1e1900 */
[----:B-1----:R-:W-:Y:S01]  /*0130*/  IMAD.WIDE.U32 R6, R9, 0x4, R6 ;  /* 0x0000000409067825 */ /* 0x002fe200078e0006 */
[----:B--2---:R-:W-:-:S05]  /*0140*/  IADD3 R9, PT, PT, R2, R5, RZ ;  /* 0x0000000502097210 */ /* 0x004fca0007ffe0ff */
[----:B------:R-:W-:Y:S01]  /*0150*/  STG.E desc[UR4][R6.64], R9 ;  /* 0x0000000906007986 */ /* 0x000fe2000c101904 */
[----:B------:R-:W-:Y:S05]  /*0160*/  EXIT ;  /* 0x000000000000794d */ /* 0x000fea0003800000 */
.L_x_0:
[----:B------:R-:W-:-:S00]  /*0170*/  BRA `(.L_x_0) ;  /* 0xfffffffc00fc7947 */ /* 0x000fc0000383ffff */
[----:B------:R-:W-:-:S00]  /*0180*/  NOP ;  /* 0x0000000000007918 */ /* 0x000fc00000000000 */
[----:B------:R-:W-:-:S00]  /*0190*/  NOP ;  /* 0x0000000000007918 */ /* 0x000fc00000000000 */
[----:B------:R-:W-:-:S00]  /*01a0*/  NOP ;  /* 0x0000000000007918 */ /* 0x000fc00000000000 */
[----:B------:R-:W-:-:S00]  /*01b0*/  NOP ;  /* 0x0000000000007918 */ /* 0x000fc00000000000 */
[----:B------:R-:W-:-:S00]  /*01c0*/  NOP ;  /* 0x0000000000007918 */ /* 0x000fc00000000000 */
[----:B------:R-:W-:-:S00]  /*01d0*/  NOP ;  /* 0x0000000000007918 */ /* 0x000fc00000000000 */
[----:B------:R-:W-:-:S00]  /*01e0*/  NOP ;  /* 0x0000000000007918 */ /* 0x000fc00000000000 */
[----:B------:R-:W-:-:S00]  /*01f0*/  NOP ;  /* 0x0000000000007918 */ /* 0x000fc00000000000 */
.L_x_1:


//--------------------- .nv.shared.reserved.0     --------------------------
	.section	.nv.shared.reserved.0,"aw",@nobits
	.weak		__nv_reservedSMEM_offset_0_alias
	.size		__nv_reservedSMEM_offset_0_alias, 0, 64
	.other		__nv_reservedSMEM_offset_0_alias,@"STO_CUDA_RESERVED_SHARED STV_DEFAULT"
__nv_reservedSMEM_offset_0_alias:
	.zero		0
	.zero		64


//--------------------- .nv.constant0._Z3addPiS_i --------------------------
	.section	.nv.constant0._Z3addPiS_i,"a",@progbits
	.sectionflags	@""
	.align	4
.nv.constant0._Z3addPiS_i:
	.zero		916


//--------------------- SYMBOLS --------------------------

	.type		.nv.reservedSmem.offset0,@object
	.size		.nv.reservedSmem.offset0,0x4
